//
// Generated by NVIDIA NVVM Compiler
//
// Compiler Build ID: CL-36424714
// Cuda compilation tools, release 13.0, V13.0.88
// Based on NVVM 20.0.0
//

.version 9.0
.target sm_100
.address_size 64

	// .globl	_Z11dot_productPdiS_
.extern .func  (.param .b32 func_retval0) vprintf
(
	.param .b64 vprintf_param_0,
	.param .b64 vprintf_param_1
)
;
// _ZZ11dot_productPdiS_E5s_mem has been demoted
.global .align 1 .b8 $str[11] = {115, 109, 101, 109, 32, 61, 32, 37, 102, 10};
.global .align 1 .b8 $str$1[13] = {110, 119, 97, 114, 112, 115, 32, 61, 32, 37, 100, 10};
.global .align 1 .b8 $str$2[23] = {118, 97, 108, 117, 101, 32, 61, 32, 37, 102, 44, 32, 115, 109, 101, 109, 32, 61, 32, 37, 102, 10};

.visible .entry _Z11dot_productPdiS_(
	.param .u64 .ptr .align 1 _Z11dot_productPdiS__param_0,
	.param .u32 _Z11dot_productPdiS__param_1,
	.param .u64 .ptr .align 1 _Z11dot_productPdiS__param_2
)
{
	.local .align 16 .b8 	__local_depot0[16];
	.reg .b64 	%SP;
	.reg .b64 	%SPL;
	.reg .pred 	%p<19>;
	.reg .b32 	%r<71>;
	.reg .b64 	%rd<23>;
	.reg .b64 	%fd<43>;
	// demoted variable
	.shared .align 8 .b8 _ZZ11dot_productPdiS_E5s_mem[256];
	mov.u64 	%SPL, __local_depot0;
	cvta.local.u64 	%SP, %SPL;
	ld.param.u64 	%rd4, [_Z11dot_productPdiS__param_0];
	ld.param.s32 	%rd5, [_Z11dot_productPdiS__param_1];
	ld.param.u64 	%rd6, [_Z11dot_productPdiS__param_2];
	cvta.to.global.u64 	%rd1, %rd6;
	add.u64 	%rd2, %SPL, 0;
	mov.u32 	%r1, %tid.x;
	mov.u32 	%r18, %ctaid.x;
	mov.u32 	%r2, %ntid.x;
	mad.lo.s32 	%r19, %r18, %r2, %r1;
	cvt.u64.u32 	%rd3, %r19;
	setp.ge.u64 	%p1, %rd3, %rd5;
	mov.f64 	%fd40, 0d0000000000000000;
	@%p1 bra 	$L__BB0_2;
	cvta.to.global.u64 	%rd8, %rd4;
	shl.b64 	%rd9, %rd3, 3;
	add.s64 	%rd10, %rd8, %rd9;
	ld.global.f64 	%fd11, [%rd10];
	mul.f64 	%fd40, %fd11, %fd11;
$L__BB0_2:
	bar.warp.sync 	-1;
	// begin inline asm
	mov.b64 {%r20,%r21}, %fd40;
	// end inline asm
	shfl.sync.down.b32	%r23|%p2, %r21, 16, 31, -1;
	shfl.sync.down.b32	%r22|%p3, %r20, 16, 31, -1;
	// begin inline asm
	mov.b64 %fd13, {%r22,%r23};
	// end inline asm
	add.f64 	%fd14, %fd40, %fd13;
	// begin inline asm
	mov.b64 {%r24,%r25}, %fd14;
	// end inline asm
	shfl.sync.down.b32	%r27|%p4, %r25, 8, 31, -1;
	shfl.sync.down.b32	%r26|%p5, %r24, 8, 31, -1;
	// begin inline asm
	mov.b64 %fd15, {%r26,%r27};
	// end inline asm
	add.f64 	%fd16, %fd14, %fd15;
	// begin inline asm
	mov.b64 {%r28,%r29}, %fd16;
	// end inline asm
	shfl.sync.down.b32	%r31|%p6, %r29, 4, 31, -1;
	shfl.sync.down.b32	%r30|%p7, %r28, 4, 31, -1;
	// begin inline asm
	mov.b64 %fd17, {%r30,%r31};
	// end inline asm
	add.f64 	%fd18, %fd16, %fd17;
	// begin inline asm
	mov.b64 {%r32,%r33}, %fd18;
	// end inline asm
	shfl.sync.down.b32	%r35|%p8, %r33, 2, 31, -1;
	shfl.sync.down.b32	%r34|%p9, %r32, 2, 31, -1;
	// begin inline asm
	mov.b64 %fd19, {%r34,%r35};
	// end inline asm
	add.f64 	%fd20, %fd18, %fd19;
	// begin inline asm
	mov.b64 {%r36,%r37}, %fd20;
	// end inline asm
	shfl.sync.down.b32	%r39|%p10, %r37, 1, 31, -1;
	shfl.sync.down.b32	%r38|%p11, %r36, 1, 31, -1;
	// begin inline asm
	mov.b64 %fd21, {%r38,%r39};
	// end inline asm
	add.f64 	%fd3, %fd20, %fd21;
	shr.u32 	%r3, %r2, 5;
	and.b32  	%r40, %r1, 31;
	setp.ne.s32 	%p12, %r40, 0;
	@%p12 bra 	$L__BB0_4;
	shr.u32 	%r41, %r1, 2;
	mov.u32 	%r42, _ZZ11dot_productPdiS_E5s_mem;
	add.s32 	%r43, %r42, %r41;
	st.shared.f64 	[%r43], %fd3;
	st.local.f64 	[%rd2], %fd3;
	mov.u64 	%rd11, $str;
	cvta.global.u64 	%rd12, %rd11;
	add.u64 	%rd13, %SP, 0;
	{ // callseq 0, 0
	.param .b64 param0;
	st.param.b64 	[param0], %rd12;
	.param .b64 param1;
	st.param.b64 	[param1], %rd13;
	.param .b32 retval0;
	call.uni (retval0), 
	vprintf, 
	(
	param0, 
	param1
	);
	ld.param.b32 	%r44, [retval0];
	} // callseq 0
$L__BB0_4:
	bar.sync 	0;
	setp.ne.s32 	%p13, %r1, 0;
	@%p13 bra 	$L__BB0_12;
	st.local.u32 	[%rd2], %r3;
	mov.u64 	%rd14, $str$1;
	cvta.global.u64 	%rd15, %rd14;
	add.u64 	%rd16, %SP, 0;
	{ // callseq 1, 0
	.param .b64 param0;
	st.param.b64 	[param0], %rd15;
	.param .b64 param1;
	st.param.b64 	[param1], %rd16;
	.param .b32 retval0;
	call.uni (retval0), 
	vprintf, 
	(
	param0, 
	param1
	);
	ld.param.b32 	%r46, [retval0];
	} // callseq 1
	setp.lt.u32 	%p14, %r2, 32;
	@%p14 bra 	$L__BB0_12;
	add.s32 	%r49, %r3, -1;
	and.b32  	%r4, %r3, 3;
	setp.lt.u32 	%p15, %r49, 3;
	mov.b32 	%r68, 0;
	@%p15 bra 	$L__BB0_9;
	and.b32  	%r68, %r3, 60;
	ld.global.f64 	%fd41, [%rd1];
	mov.u32 	%r51, _ZZ11dot_productPdiS_E5s_mem;
	add.s32 	%r66, %r51, 16;
	and.b32  	%r53, %r3, 134217724;
	neg.s32 	%r67, %r53;
	mov.u64 	%rd17, $str$2;
$L__BB0_8:
	ld.shared.f64 	%fd22, [%r66+-16];
	st.local.v2.f64 	[%rd2], {%fd41, %fd22};
	cvta.global.u64 	%rd18, %rd17;
	{ // callseq 2, 0
	.param .b64 param0;
	st.param.b64 	[param0], %rd18;
	.param .b64 param1;
	st.param.b64 	[param1], %rd16;
	.param .b32 retval0;
	call.uni (retval0), 
	vprintf, 
	(
	param0, 
	param1
	);
	ld.param.b32 	%r54, [retval0];
	} // callseq 2
	ld.shared.f64 	%fd23, [%r66+-16];
	ld.global.f64 	%fd24, [%rd1];
	add.f64 	%fd25, %fd23, %fd24;
	st.global.f64 	[%rd1], %fd25;
	ld.shared.f64 	%fd26, [%r66+-8];
	st.local.v2.f64 	[%rd2], {%fd25, %fd26};
	{ // callseq 3, 0
	.param .b64 param0;
	st.param.b64 	[param0], %rd18;
	.param .b64 param1;
	st.param.b64 	[param1], %rd16;
	.param .b32 retval0;
	call.uni (retval0), 
	vprintf, 
	(
	param0, 
	param1
	);
	ld.param.b32 	%r56, [retval0];
	} // callseq 3
	ld.shared.f64 	%fd27, [%r66+-8];
	ld.global.f64 	%fd28, [%rd1];
	add.f64 	%fd29, %fd27, %fd28;
	st.global.f64 	[%rd1], %fd29;
	ld.shared.f64 	%fd30, [%r66];
	st.local.v2.f64 	[%rd2], {%fd29, %fd30};
	{ // callseq 4, 0
	.param .b64 param0;
	st.param.b64 	[param0], %rd18;
	.param .b64 param1;
	st.param.b64 	[param1], %rd16;
	.param .b32 retval0;
	call.uni (retval0), 
	vprintf, 
	(
	param0, 
	param1
	);
	ld.param.b32 	%r58, [retval0];
	} // callseq 4
	ld.shared.f64 	%fd31, [%r66];
	ld.global.f64 	%fd32, [%rd1];
	add.f64 	%fd33, %fd31, %fd32;
	st.global.f64 	[%rd1], %fd33;
	ld.shared.f64 	%fd34, [%r66+8];
	st.local.v2.f64 	[%rd2], {%fd33, %fd34};
	{ // callseq 5, 0
	.param .b64 param0;
	st.param.b64 	[param0], %rd18;
	.param .b64 param1;
	st.param.b64 	[param1], %rd16;
	.param .b32 retval0;
	call.uni (retval0), 
	vprintf, 
	(
	param0, 
	param1
	);
	ld.param.b32 	%r60, [retval0];
	} // callseq 5
	ld.shared.f64 	%fd35, [%r66+8];
	ld.global.f64 	%fd36, [%rd1];
	add.f64 	%fd41, %fd35, %fd36;
	st.global.f64 	[%rd1], %fd41;
	add.s32 	%r67, %r67, 4;
	add.s32 	%r66, %r66, 32;
	setp.ne.s32 	%p16, %r67, 0;
	@%p16 bra 	$L__BB0_8;
$L__BB0_9:
	setp.eq.s32 	%p17, %r4, 0;
	@%p17 bra 	$L__BB0_12;
	ld.global.f64 	%fd42, [%rd1];
	shl.b32 	%r62, %r68, 3;
	mov.u32 	%r63, _ZZ11dot_productPdiS_E5s_mem;
	add.s32 	%r70, %r63, %r62;
	neg.s32 	%r69, %r4;
	mov.u64 	%rd20, $str$2;
$L__BB0_11:
	.pragma "nounroll";
	ld.shared.f64 	%fd37, [%r70];
	st.local.v2.f64 	[%rd2], {%fd42, %fd37};
	cvta.global.u64 	%rd21, %rd20;
	{ // callseq 6, 0
	.param .b64 param0;
	st.param.b64 	[param0], %rd21;
	.param .b64 param1;
	st.param.b64 	[param1], %rd16;
	.param .b32 retval0;
	call.uni (retval0), 
	vprintf, 
	(
	param0, 
	param1
	);
	ld.param.b32 	%r64, [retval0];
	} // callseq 6
	ld.shared.f64 	%fd38, [%r70];
	ld.global.f64 	%fd39, [%rd1];
	add.f64 	%fd42, %fd38, %fd39;
	st.global.f64 	[%rd1], %fd42;
	add.s32 	%r70, %r70, 8;
	add.s32 	%r69, %r69, 1;
	setp.ne.s32 	%p18, %r69, 0;
	@%p18 bra 	$L__BB0_11;
$L__BB0_12:
	ret;

}


// ===== COMPILED SASS (sm_100) =====

	.target	sm_100

	.elftype	@"ET_EXEC"


//--------------------- .note.nv.tkinfo           --------------------------
	.section	.note.nv.tkinfo,"",@"SHT_NOTE"
	.sectionflags	@"SHF_NOTE_NV_TKINFO"
	.tkinfo
        /*0018*/ 	.word	0x00000002
        /*0030*/ 	.string	""
        /*0030*/ 	.string	"ptxas"
        /*0030*/ 	.string	"Cuda compilation tools, release 13.0, V13.0.88"
        /*0030*/ 	.string	"Build cuda_13.0.r13.0/compiler.36424714_0"
        /*0030*/ 	.string	"-arch sm_100 -m 64 "



//--------------------- .note.nv.cuinfo           --------------------------
	.section	.note.nv.cuinfo,"",@"SHT_NOTE"
	.sectionflags	@"SHF_NOTE_NV_CUINFO"
        /*0018*/ 	.short	0x0002
        /*001a*/ 	.short	0x0064
        /*001c*/ 	.short	0x0082
	.zero		2


//--------------------- .nv.info                  --------------------------
	.section	.nv.info,"",@"SHT_CUDA_INFO"
	.align	4


	//----- nvinfo : EIATTR_REGCOUNT
	.align		4
        /*0000*/ 	.byte	0x04, 0x2f
        /*0002*/ 	.short	(.L_4 - .L_3)
	.align		4
.L_3:
        /*0004*/ 	.word	index@(_Z11dot_productPdiS_)
        /*0008*/ 	.word	0x0000001a


	//----- nvinfo : EIATTR_FRAME_SIZE
	.align		4
.L_4:
        /*000c*/ 	.byte	0x04, 0x11
        /*000e*/ 	.short	(.L_6 - .L_5)
	.align		4
.L_5:
        /*0010*/ 	.word	index@(_Z11dot_productPdiS_)
        /*0014*/ 	.word	0x00000010


	//----- nvinfo : EIATTR_MIN_STACK_SIZE
	.align		4
.L_6:
        /*0018*/ 	.byte	0x04, 0x12
        /*001a*/ 	.short	(.L_8 - .L_7)
	.align		4
.L_7:
        /*001c*/ 	.word	index@(_Z11dot_productPdiS_)
        /*0020*/ 	.word	0x00000010
.L_8:


//--------------------- .nv.compat                --------------------------
	.section	.nv.compat,"",@"SHT_CUDA_COMPAT_INFO"
	.align	4
        /*0000*/ 	.byte	0x02, 0x09, 0x00, 0x00, 0x02, 0x02, 0x01, 0x00, 0x02, 0x05, 0x05, 0x00, 0x03, 0x07, 0x01, 0x01
        /*0010*/ 	.byte	0x02, 0x03, 0x00, 0x00, 0x02, 0x06, 0x01, 0x00, 0x04, 0x0b, 0x08, 0x00, 0x01, 0x00, 0x00, 0x00
        /*0020*/ 	.byte	0x00, 0x00, 0x00, 0x00


//--------------------- .nv.info._Z11dot_productPdiS_ --------------------------
	.section	.nv.info._Z11dot_productPdiS_,"",@"SHT_CUDA_INFO"
	.sectionflags	@""
	.align	4


	//----- nvinfo : EIATTR_CUDA_API_VERSION
	.align		4
        /*0000*/ 	.byte	0x04, 0x37
        /*0002*/ 	.short	(.L_10 - .L_9)
.L_9:
        /*0004*/ 	.word	0x00000082


	//----- nvinfo : EIATTR_KPARAM_INFO
	.align		4
.L_10:
        /*0008*/ 	.byte	0x04, 0x17
        /*000a*/ 	.short	(.L_12 - .L_11)
.L_11:
        /*000c*/ 	.word	0x00000000
        /*0010*/ 	.short	0x0002
        /*0012*/ 	.short	0x0010
        /*0014*/ 	.byte	0x00, 0xf5, 0x21, 0x00


	//----- nvinfo : EIATTR_KPARAM_INFO
	.align		4
.L_12:
        /*0018*/ 	.byte	0x04, 0x17
        /*001a*/ 	.short	(.L_14 - .L_13)
.L_13:
        /*001c*/ 	.word	0x00000000
        /*0020*/ 	.short	0x0001
        /*0022*/ 	.short	0x0008
        /*0024*/ 	.byte	0x00, 0xf0, 0x11, 0x00


	//----- nvinfo : EIATTR_KPARAM_INFO
	.align		4
.L_14:
        /*0028*/ 	.byte	0x04, 0x17
        /*002a*/ 	.short	(.L_16 - .L_15)
.L_15:
        /*002c*/ 	.word	0x00000000
        /*0030*/ 	.short	0x0000
        /*0032*/ 	.short	0x0000
        /*0034*/ 	.byte	0x00, 0xf5, 0x21, 0x00


	//----- nvinfo : EIATTR_SPARSE_MMA_MASK
	.align		4
.L_16:
        /*0038*/ 	.byte	0x03, 0x50
        /*003a*/ 	.short	0x0000


	//----- nvinfo : EIATTR_MAXREG_COUNT
	.align		4
        /*003c*/ 	.byte	0x03, 0x1b
        /*003e*/ 	.short	0x00ff


	//----- nvinfo : EIATTR_NUM_BARRIERS
	.align		4
        /*0040*/ 	.byte	0x02, 0x4c
        /*0042*/ 	.byte	0x01
	.zero		1


	//----- nvinfo : EIATTR_EXTERNS
	.align		4
        /*0044*/ 	.byte	0x04, 0x0f
        /*0046*/ 	.short	(.L_18 - .L_17)


	//   ....[0]....
	.align		4
.L_17:
        /*0048*/ 	.word	index@(vprintf)


	//----- nvinfo : EIATTR_MERCURY_ISA_VERSION
	.align		4
.L_18:
        /*004c*/ 	.byte	0x03, 0x5f
        /*004e*/ 	.short	0x0101


	//----- nvinfo : EIATTR_COOP_GROUP_MASK_REGIDS
	.align		4
        /*0050*/ 	.byte	0x04, 0x29
        /*0052*/ 	.short	(.L_20 - .L_19)


	//   ....[0]....
.L_19:
        /*0054*/ 	.word	0xffffffff


	//   ....[1]....
        /*0058*/ 	.word	0xffffffff


	//   ....[2]....
        /*005c*/ 	.word	0xffffffff


	//   ....[3]....
        /*0060*/ 	.word	0xffffffff


	//   ....[4]....
        /*0064*/ 	.word	0xffffffff


	//   ....[5]....
        /*0068*/ 	.word	0xffffffff


	//   ....[6]....
        /*006c*/ 	.word	0xffffffff


	//   ....[7]....
        /*0070*/ 	.word	0xffffffff


	//   ....[8]....
        /*0074*/ 	.word	0xffffffff


	//   ....[9]....
        /*0078*/ 	.word	0xffffffff


	//   ....[10]....
        /*007c*/ 	.word	0xffffffff


	//----- nvinfo : EIATTR_COOP_GROUP_INSTR_OFFSETS
	.align		4
.L_20:
        /*0080*/ 	.byte	0x04, 0x28
        /*0082*/ 	.short	(.L_22 - .L_21)


	//   ....[0]....
.L_21:
        /*0084*/ 	.word	0x00000120


	//   ....[1]....
        /*0088*/ 	.word	0x00000150


	//   ....[2]....
        /*008c*/ 	.word	0x00000160


	//   ....[3]....
        /*0090*/ 	.word	0x00000190


	//   ....[4]....
        /*0094*/ 	.word	0x000001b0


	//   ....[5]....
        /*0098*/ 	.word	0x000001d0


	//   ....[6]....
        /*009c*/ 	.word	0x000001e0


	//   ....[7]....
        /*00a0*/ 	.word	0x00000200


	//   ....[8]....
        /*00a4*/ 	.word	0x00000210


	//   ....[9]....
        /*00a8*/ 	.word	0x00000230


	//   ....[10]....
        /*00ac*/ 	.word	0x00000240


	//----- nvinfo : EIATTR_VRC_CTA_INIT_COUNT
	.align		4
.L_22:
        /*00b0*/ 	.byte	0x02, 0x4a
	.zero		1
	.zero		1


	//----- nvinfo : EIATTR_SYSCALL_OFFSETS
	.align		4
        /*00b4*/ 	.byte	0x04, 0x46
        /*00b6*/ 	.short	(.L_24 - .L_23)


	//   ....[0]....
.L_23:
        /*00b8*/ 	.word	0x00000350


	//   ....[1]....
        /*00bc*/ 	.word	0x00000440


	//   ....[2]....
        /*00c0*/ 	.word	0x00000610


	//   ....[3]....
        /*00c4*/ 	.word	0x000006f0


	//   ....[4]....
        /*00c8*/ 	.word	0x000007e0


	//   ....[5]....
        /*00cc*/ 	.word	0x000008c0


	//   ....[6]....
        /*00d0*/ 	.word	0x00000aa0


	//----- nvinfo : EIATTR_EXIT_INSTR_OFFSETS
	.align		4
.L_24:
        /*00d4*/ 	.byte	0x04, 0x1c
        /*00d6*/ 	.short	(.L_26 - .L_25)


	//   ....[0]....
.L_25:
        /*00d8*/ 	.word	0x00000390


	//   ....[1]....
        /*00dc*/ 	.word	0x00000460


	//   ....[2]....
        /*00e0*/ 	.word	0x00000980


	//   ....[3]....
        /*00e4*/ 	.word	0x00000b40


	//----- nvinfo : EIATTR_CRS_STACK_SIZE
	.align		4
.L_26:
        /*00e8*/ 	.byte	0x04, 0x1e
        /*00ea*/ 	.short	(.L_28 - .L_27)
.L_27:
        /*00ec*/ 	.word	0x00000000


	//----- nvinfo : EIATTR_CBANK_PARAM_SIZE
	.align		4
.L_28:
        /*00f0*/ 	.byte	0x03, 0x19
        /*00f2*/ 	.short	0x0018


	//----- nvinfo : EIATTR_PARAM_CBANK
	.align		4
        /*00f4*/ 	.byte	0x04, 0x0a
        /*00f6*/ 	.short	(.L_30 - .L_29)
	.align		4
.L_29:
        /*00f8*/ 	.word	index@(.nv.constant0._Z11dot_productPdiS_)
        /*00fc*/ 	.short	0x0380
        /*00fe*/ 	.short	0x0018


	//----- nvinfo : EIATTR_SW_WAR
	.align		4
.L_30:
        /*0100*/ 	.byte	0x04, 0x36
        /*0102*/ 	.short	(.L_32 - .L_31)
.L_31:
        /*0104*/ 	.word	0x00000008
.L_32:


//--------------------- .nv.callgraph             --------------------------
	.section	.nv.callgraph,"",@"SHT_CUDA_CALLGRAPH"
	.align	4
	.sectionentsize	8
	.align		4
        /*0000*/ 	.word	0x00000000
	.align		4
        /*0004*/ 	.word	0xffffffff
	.align		4
        /*0008*/ 	.word	index@(_Z11dot_productPdiS_)
	.align		4
        /*000c*/ 	.word	index@(vprintf)
	.align		4
        /*0010*/ 	.word	0x00000000
	.align		4
        /*0014*/ 	.word	0xfffffffe
	.align		4
        /*0018*/ 	.word	0x00000000
	.align		4
        /*001c*/ 	.word	0xfffffffd
	.align		4
        /*0020*/ 	.word	0x00000000
	.align		4
        /*0024*/ 	.word	0xfffffffc


//--------------------- .nv.constant4             --------------------------
	.section	.nv.constant4,"a",@progbits
	.align	8
	.align		8
.nv.constant4:
        /*0000*/ 	.dword	vprintf
	.align		8
        /*0008*/ 	.dword	$str
	.align		8
        /*0010*/ 	.dword	$str$1
	.align		8
        /*0018*/ 	.dword	$str$2


//--------------------- .text._Z11dot_productPdiS_ --------------------------
	.section	.text._Z11dot_productPdiS_,"ax",@progbits
	.align	128
        .global         _Z11dot_productPdiS_
        .type           _Z11dot_productPdiS_,@function
        .size           _Z11dot_productPdiS_,(.L_x_11 - _Z11dot_productPdiS_)
        .other          _Z11dot_productPdiS_,@"STO_CUDA_ENTRY STV_DEFAULT"
_Z11dot_productPdiS_:
.text._Z11dot_productPdiS_:
[----:B------:R-:W0:Y:S01]  /*0000*/  LDC R1, c[0x0][0x37c] ;  /* 0x0000df00ff017b82 */ /* 0x000e220000000800 */
[----:B------:R-:W1:Y:S01]  /*0010*/  S2R R18, SR_TID.X ;  /* 0x0000000000127919 */ /* 0x000e620000002100 */
[----:B------:R-:W2:Y:S06]  /*0020*/  LDCU UR5, c[0x0][0x2fc] ;  /* 0x00005f80ff0577ac */ /* 0x000eac0008000800 */
[----:B------:R-:W1:Y:S01]  /*0030*/  S2UR UR4, SR_CTAID.X ;  /* 0x00000000000479c3 */ /* 0x000e620000002500 */
[----:B0-----:R-:W-:Y:S01]  /*0040*/  VIADD R1, R1, 0xfffffff0 ;  /* 0xfffffff001017836 */ /* 0x001fe20000000000 */
[----:B------:R-:W0:Y:S01]  /*0050*/  LDCU UR6, c[0x0][0x388] ;  /* 0x00007100ff0677ac */ /* 0x000e220008000800 */
[----:B------:R-:W3:Y:S05]  /*0060*/  LDCU.64 UR36, c[0x0][0x358] ;  /* 0x00006b00ff2477ac */ /* 0x000eea0008000a00 */
[----:B------:R-:W1:Y:S02]  /*0070*/  LDC R17, c[0x0][0x360] ;  /* 0x0000d800ff117b82 */ /* 0x000e640000000800 */
[----:B-1----:R-:W-:Y:S01]  /*0080*/  IMAD R0, R17, UR4, R18 ;  /* 0x0000000411007c24 */ /* 0x002fe2000f8e0212 */
[----:B0-----:R-:W-:-:S04]  /*0090*/  USHF.R.S32.HI UR4, URZ, 0x1f, UR6 ;  /* 0x0000001fff047899 */ /* 0x001fc80008011406 */
[----:B------:R-:W-:-:S04]  /*00a0*/  ISETP.GE.U32.AND P0, PT, R0, UR6, PT ;  /* 0x0000000600007c0c */ /* 0x000fc8000bf06070 */
[----:B------:R-:W-:-:S13]  /*00b0*/  ISETP.GE.U32.AND.EX P0, PT, RZ, UR4, PT, P0 ;  /* 0x00000004ff007c0c */ /* 0x000fda000bf06100 */
[----:B------:R-:W0:Y:S02]  /*00c0*/  @!P0 LDC.64 R10, c[0x0][0x380] ;  /* 0x0000e000ff0a8b82 */ /* 0x000e240000000a00 */
[----:B0-----:R-:W-:-:S04]  /*00d0*/  @!P0 LEA R10, P1, R0, R10, 0x3 ;  /* 0x0000000a000a8211 */ /* 0x001fc800078218ff */
[----:B------:R-:W-:-:S05]  /*00e0*/  @!P0 LEA.HI.X R11, R0, R11, RZ, 0x3, P1 ;  /* 0x0000000b000b8211 */ /* 0x000fca00008f1cff */
[----:B---3--:R-:W3:Y:S01]  /*00f0*/  @!P0 LDG.E.64 R4, desc[UR36][R10.64] ;  /* 0x000000240a048981 */ /* 0x008ee2000c1e1b00 */
[----:B------:R-:W-:Y:S01]  /*0100*/  CS2R R2, SRZ ;  /* 0x0000000000027805 */ /* 0x000fe2000001ff00 */
[----:B------:R-:W0:Y:S01]  /*0110*/  LDCU UR4, c[0x0][0x2f8] ;  /* 0x00005f00ff0477ac */ /* 0x000e220008000800 */
[----:B------:R-:W-:Y:S01]  /*0120*/  NOP ;  /* 0x0000000000007918 */ /* 0x000fe20000000000 */
[----:B---3--:R-:W-:Y:S01]  /*0130*/  @!P0 DMUL R2, R4, R4 ;  /* 0x0000000404028228 */ /* 0x008fe20000000000 */
[----:B------:R-:W-:-:S06]  /*0140*/  LOP3.LUT P0, RZ, R18, 0x1f, RZ, 0xc0, !PT ;  /* 0x0000001f12ff7812 */ /* 0x000fcc000780c0ff */
[----:B------:R-:W-:Y:S04]  /*0150*/  SHFL.DOWN PT, R5, R3, 0x10, 0x1f ;  /* 0x0a001f0003057f89 */ /* 0x000fe800000e0000 */
[----:B------:R-:W1:Y:S02]  /*0160*/  SHFL.DOWN PT, R4, R2, 0x10, 0x1f ;  /* 0x0a001f0002047f89 */ /* 0x000e6400000e0000 */
[----:B-1----:R-:W-:Y:S01]  /*0170*/  DADD R4, R4, R2 ;  /* 0x0000000004047229 */ /* 0x002fe20000000002 */
[----:B0-----:R-:W-:-:S06]  /*0180*/  IADD3 R2, P1, PT, R1, UR4, RZ ;  /* 0x0000000401027c10 */ /* 0x001fcc000ff3e0ff */
[----:B------:R-:W-:Y:S01]  /*0190*/  SHFL.DOWN PT, R7, R5, 0x8, 0x1f ;  /* 0x09001f0005077f89 */ /* 0x000fe200000e0000 */
[----:B--2---:R-:W-:-:S03]  /*01a0*/  IMAD.X R16, RZ, RZ, UR5, P1 ;  /* 0x00000005ff107e24 */ /* 0x004fc600088e06ff */
[----:B------:R-:W0:Y:S02]  /*01b0*/  SHFL.DOWN PT, R6, R4, 0x8, 0x1f ;  /* 0x09001f0004067f89 */ /* 0x000e2400000e0000 */
[----:B0-----:R-:W-:-:S07]  /*01c0*/  DADD R6, R4, R6 ;  /* 0x0000000004067229 */ /* 0x001fce0000000006 */
[----:B------:R-:W-:Y:S04]  /*01d0*/  SHFL.DOWN PT, R9, R7, 0x4, 0x1f ;  /* 0x08801f0007097f89 */ /* 0x000fe800000e0000 */
[----:B------:R-:W0:Y:S02]  /*01e0*/  SHFL.DOWN PT, R8, R6, 0x4, 0x1f ;  /* 0x08801f0006087f89 */ /* 0x000e2400000e0000 */
[----:B0-----:R-:W-:-:S07]  /*01f0*/  DADD R8, R6, R8 ;  /* 0x0000000006087229 */ /* 0x001fce0000000008 */
[----:B------:R-:W-:Y:S04]  /*0200*/  SHFL.DOWN PT, R11, R9, 0x2, 0x1f ;  /* 0x08401f00090b7f89 */ /* 0x000fe800000e0000 */
[----:B------:R-:W0:Y:S02]  /*0210*/  SHFL.DOWN PT, R10, R8, 0x2, 0x1f ;  /* 0x08401f00080a7f89 */ /* 0x000e2400000e0000 */
[----:B0-----:R-:W-:-:S07]  /*0220*/  DADD R12, R8, R10 ;  /* 0x00000000080c7229 */ /* 0x001fce000000000a */
[----:B------:R-:W-:Y:S04]  /*0230*/  SHFL.DOWN PT, R11, R13, 0x1, 0x1f ;  /* 0x08201f000d0b7f89 */ /* 0x000fe800000e0000 */
[----:B------:R-:W0:Y:S02]  /*0240*/  SHFL.DOWN PT, R10, R12, 0x1, 0x1f ;  /* 0x08201f000c0a7f89 */ /* 0x000e2400000e0000 */
[----:B0-----:R-:W-:Y:S01]  /*0250*/  DADD R10, R12, R10 ;  /* 0x000000000c0a7229 */ /* 0x001fe2000000000a */
[----:B------:R-:W-:Y:S10]  /*0260*/  @P0 BRA `(.L_x_0) ;  /* 0x00000000003c0947 */ /* 0x000ff40003800000 */
[----:B------:R-:W0:Y:S01]  /*0270*/  S2UR UR5, SR_CgaCtaId ;  /* 0x00000000000579c3 */ /* 0x000e220000008800 */
[----:B------:R-:W-:Y:S01]  /*0280*/  UMOV UR4, 0x400 ;  /* 0x0000040000047882 */ /* 0x000fe20000000000 */
[----:B------:R-:W-:Y:S01]  /*0290*/  MOV R3, 0x0 ;  /* 0x0000000000037802 */ /* 0x000fe20000000f00 */
[----:B------:R1:W-:Y:S01]  /*02a0*/  STL.64 [R1], R10 ;  /* 0x0000000a01007387 */ /* 0x0003e20000100a00 */
[----:B------:R-:W-:Y:S02]  /*02b0*/  IMAD.MOV.U32 R6, RZ, RZ, R2 ;  /* 0x000000ffff067224 */ /* 0x000fe400078e0002 */
[----:B------:R-:W-:Y:S02]  /*02c0*/  IMAD.MOV.U32 R7, RZ, RZ, R16 ;  /* 0x000000ffff077224 */ /* 0x000fe400078e0010 */
[----:B------:R1:W2:Y:S01]  /*02d0*/  LDC.64 R8, c[0x4][R3] ;  /* 0x0100000003087b82 */ /* 0x0002a20000000a00 */
[----:B0-----:R-:W-:-:S06]  /*02e0*/  ULEA UR4, UR5, UR4, 0x18 ;  /* 0x0000000405047291 */ /* 0x001fcc000f8ec0ff */
[----:B------:R-:W-:-:S05]  /*02f0*/  LEA.HI R0, R18, UR4, RZ, 0x1e ;  /* 0x0000000412007c11 */ /* 0x000fca000f8ff0ff */
[----:B------:R1:W-:Y:S01]  /*0300*/  STS.64 [R0], R10 ;  /* 0x0000000a00007388 */ /* 0x0003e20000000a00 */
[----:B------:R-:W0:Y:S02]  /*0310*/  LDCU.64 UR4, c[0x4][0x8] ;  /* 0x01000100ff0477ac */ /* 0x000e240008000a00 */
[----:B0-----:R-:W-:Y:S02]  /*0320*/  IMAD.U32 R4, RZ, RZ, UR4 ;  /* 0x00000004ff047e24 */ /* 0x001fe4000f8e00ff */
[----:B-12---:R-:W-:-:S07]  /*0330*/  IMAD.U32 R5, RZ, RZ, UR5 ;  /* 0x00000005ff057e24 */ /* 0x006fce000f8e00ff */
[----:B------:R-:W-:-:S07]  /*0340*/  LEPC R20, `(.L_x_0) ;  /* 0x000000001014794e */ /* 0x000fce0000000000 */
[----:B------:R-:W-:Y:S05]  /*0350*/  CALL.ABS.NOINC R8 ;  /* 0x0000000008007343 */ /* 0x000fea0003c00000 */
.L_x_0:
[----:B------:R-:W-:Y:S05]  /*0360*/  WARPSYNC.ALL ;  /* 0x0000000000007948 */ /* 0x000fea0003800000 */
[----:B------:R-:W-:Y:S01]  /*0370*/  BAR.SYNC.DEFER_BLOCKING 0x0 ;  /* 0x0000000000007b1d */ /* 0x000fe20000010000 */
[----:B------:R-:W-:-:S13]  /*0380*/  ISETP.NE.AND P0, PT, R18, RZ, PT ;  /* 0x000000ff1200720c */ /* 0x000fda0003f05270 */
[----:B------:R-:W-:Y:S05]  /*0390*/  @P0 EXIT ;  /* 0x000000000000094d */ /* 0x000fea0003800000 */
[----:B------:R-:W-:Y:S01]  /*03a0*/  SHF.R.U32.HI R18, RZ, 0x5, R17 ;  /* 0x00000005ff127819 */ /* 0x000fe20000011611 */
[----:B------:R-:W0:Y:S01]  /*03b0*/  LDCU.64 UR4, c[0x4][0x10] ;  /* 0x01000200ff0477ac */ /* 0x000e220008000a00 */
[----:B------:R-:W-:Y:S01]  /*03c0*/  MOV R0, 0x0 ;  /* 0x0000000000007802 */ /* 0x000fe20000000f00 */
[----:B------:R-:W-:Y:S02]  /*03d0*/  IMAD.MOV.U32 R6, RZ, RZ, R2 ;  /* 0x000000ffff067224 */ /* 0x000fe400078e0002 */
[----:B------:R1:W-:Y:S01]  /*03e0*/  STL [R1], R18 ;  /* 0x0000001201007387 */ /* 0x0003e20000100800 */
[----:B------:R1:W2:Y:S01]  /*03f0*/  LDC.64 R8, c[0x4][R0] ;  /* 0x0100000000087b82 */ /* 0x0002a20000000a00 */
[----:B------:R-:W-:Y:S01]  /*0400*/  IMAD.MOV.U32 R7, RZ, RZ, R16 ;  /* 0x000000ffff077224 */ /* 0x000fe200078e0010 */
[----:B0-----:R-:W-:Y:S01]  /*0410*/  MOV R4, UR4 ;  /* 0x0000000400047c02 */ /* 0x001fe20008000f00 */
[----:B-1----:R-:W-:-:S07]  /*0420*/  IMAD.U32 R5, RZ, RZ, UR5 ;  /* 0x00000005ff057e24 */ /* 0x002fce000f8e00ff */
[----:B------:R-:W-:-:S07]  /*0430*/  LEPC R20, `(.L_x_1) ;  /* 0x000000001014794e */ /* 0x000fce0000000000 */
[----:B--2---:R-:W-:Y:S05]  /*0440*/  CALL.ABS.NOINC R8 ;  /* 0x0000000008007343 */ /* 0x004fea0003c00000 */
.L_x_1:
[----:B------:R-:W-:-:S13]  /*0450*/  ISETP.GE.U32.AND P0, PT, R17, 0x20, PT ;  /* 0x000000201100780c */ /* 0x000fda0003f06070 */
[----:B------:R-:W-:Y:S05]  /*0460*/  @!P0 EXIT ;  /* 0x000000000000894d */ /* 0x000fea0003800000 */
[C---:B------:R-:W-:Y:S01]  /*0470*/  VIADD R0, R18.reuse, 0xffffffff ;  /* 0xffffffff12007836 */ /* 0x040fe20000000000 */
[----:B------:R-:W-:Y:S01]  /*0480*/  LOP3.LUT R23, R18, 0x3, RZ, 0xc0, !PT ;  /* 0x0000000312177812 */ /* 0x000fe200078ec0ff */
[----:B------:R-:W-:-:S03]  /*0490*/  IMAD.MOV.U32 R22, RZ, RZ, RZ ;  /* 0x000000ffff167224 */ /* 0x000fc600078e00ff */
[----:B------:R-:W-:-:S13]  /*04a0*/  ISETP.GE.U32.AND P0, PT, R0, 0x3, PT ;  /* 0x000000030000780c */ /* 0x000fda0003f06070 */
[----:B------:R-:W-:Y:S05]  /*04b0*/  @!P0 BRA `(.L_x_2) ;  /* 0x00000004002c8947 */ /* 0x000fea0003800000 */
[----:B------:R-:W0:Y:S02]  /*04c0*/  LDC.64 R8, c[0x0][0x390] ;  /* 0x0000e400ff087b82 */ /* 0x000e240000000a00 */
[----:B0-----:R-:W5:Y:S06]  /*04d0*/  LDG.E.64 R8, desc[UR36][R8.64] ;  /* 0x0000002408087981 */ /* 0x001f6c000c1e1b00 */
[----:B------:R-:W0:Y:S01]  /*04e0*/  S2UR UR5, SR_CgaCtaId ;  /* 0x00000000000579c3 */ /* 0x000e220000008800 */
[----:B------:R-:W-:Y:S01]  /*04f0*/  UMOV UR4, 0x400 ;  /* 0x0000040000047882 */ /* 0x000fe20000000000 */
[C---:B------:R-:W-:Y:S01]  /*0500*/  LOP3.LUT R19, R18.reuse, 0x7fffffc, RZ, 0xc0, !PT ;  /* 0x07fffffc12137812 */ /* 0x040fe200078ec0ff */
[----:B------:R-:W-:Y:S01]  /*0510*/  BSSY.RECONVERGENT B6, `(.L_x_2) ;  /* 0x0000045000067945 */ /* 0x000fe20003800200 */
[----:B------:R-:W-:-:S02]  /*0520*/  LOP3.LUT R22, R18, 0x3c, RZ, 0xc0, !PT ;  /* 0x0000003c12167812 */ /* 0x000fc400078ec0ff */
[----:B------:R-:W-:Y:S01]  /*0530*/  IADD3 R19, PT, PT, -R19, RZ, RZ ;  /* 0x000000ff13137210 */ /* 0x000fe20007ffe1ff */
[----:B0-----:R-:W-:-:S04]  /*0540*/  ULEA UR4, UR5, UR4, 0x18 ;  /* 0x0000000405047291 */ /* 0x001fc8000f8ec0ff */
[----:B------:R-:W-:-:S06]  /*0550*/  UIADD3 UR4, UPT, UPT, UR4, 0x10, URZ ;  /* 0x0000001004047890 */ /* 0x000fcc000fffe0ff */
[----:B------:R-:W-:-:S07]  /*0560*/  IMAD.U32 R17, RZ, RZ, UR4 ;  /* 0x00000004ff117e24 */ /* 0x000fce000f8e00ff */
.L_x_7:
[----:B0-----:R-:W0:Y:S01]  /*0570*/  LDS.64 R10, [R17+-0x10] ;  /* 0xfffff000110a7984 */ /* 0x001e220000000a00 */
[----:B------:R-:W-:Y:S01]  /*0580*/  MOV R18, 0x0 ;  /* 0x0000000000127802 */ /* 0x000fe20000000f00 */
[----:B------:R-:W1:Y:S01]  /*0590*/  LDCU.64 UR4, c[0x4][0x18] ;  /* 0x01000300ff0477ac */ /* 0x000e620008000a00 */
[----:B------:R-:W-:Y:S02]  /*05a0*/  IMAD.MOV.U32 R6, RZ, RZ, R2 ;  /* 0x000000ffff067224 */ /* 0x000fe400078e0002 */
[----:B------:R2:W3:Y:S01]  /*05b0*/  LDC.64 R12, c[0x4][R18] ;  /* 0x01000000120c7b82 */ /* 0x0004e20000000a00 */
[----:B------:R-:W-:Y:S02]  /*05c0*/  IMAD.MOV.U32 R7, RZ, RZ, R16 ;  /* 0x000000ffff077224 */ /* 0x000fe400078e0010 */
[----:B-1----:R-:W-:Y:S02]  /*05d0*/  IMAD.U32 R4, RZ, RZ, UR4 ;  /* 0x00000004ff047e24 */ /* 0x002fe4000f8e00ff */
[----:B------:R-:W-:Y:S01]  /*05e0*/  IMAD.U32 R5, RZ, RZ, UR5 ;  /* 0x00000005ff057e24 */ /* 0x000fe2000f8e00ff */
[----:B0----5:R2:W-:Y:S06]  /*05f0*/  STL.128 [R1], R8 ;  /* 0x0000000801007387 */ /* 0x0215ec0000100c00 */
[----:B------:R-:W-:-:S07]  /*0600*/  LEPC R20, `(.L_x_3) ;  /* 0x000000001014794e */ /* 0x000fce0000000000 */
[----:B--23--:R-:W-:Y:S05]  /*0610*/  CALL.ABS.NOINC R12 ;  /* 0x000000000c007343 */ /* 0x00cfea0003c00000 */
.L_x_3:
[----:B------:R-:W0:Y:S01]  /*0620*/  LDC.64 R14, c[0x0][0x390] ;  /* 0x0000e400ff0e7b82 */ /* 0x000e220000000a00 */
[----:B------:R-:W1:Y:S01]  /*0630*/  LDS.128 R8, [R17+-0x10] ;  /* 0xfffff00011087984 */ /* 0x000e620000000c00 */
[----:B------:R-:W2:Y:S03]  /*0640*/  LDCU.64 UR4, c[0x4][0x18] ;  /* 0x01000300ff0477ac */ /* 0x000ea60008000a00 */
[----:B0-----:R-:W1:Y:S03]  /*0650*/  LDG.E.64 R4, desc[UR36][R14.64] ;  /* 0x000000240e047981 */ /* 0x001e66000c1e1b00 */
[----:B------:R0:W3:Y:S01]  /*0660*/  LDC.64 R12, c[0x4][R18] ;  /* 0x01000000120c7b82 */ /* 0x0000e20000000a00 */
[----:B------:R-:W-:Y:S02]  /*0670*/  IMAD.MOV.U32 R6, RZ, RZ, R2 ;  /* 0x000000ffff067224 */ /* 0x000fe400078e0002 */
[----:B------:R-:W-:Y:S01]  /*0680*/  IMAD.MOV.U32 R7, RZ, RZ, R16 ;  /* 0x000000ffff077224 */ /* 0x000fe200078e0010 */
[----:B-1----:R-:W-:Y:S01]  /*0690*/  DADD R8, R8, R4 ;  /* 0x0000000008087229 */ /* 0x002fe20000000004 */
[----:B--2---:R-:W-:Y:S01]  /*06a0*/  MOV R4, UR4 ;  /* 0x0000000400047c02 */ /* 0x004fe20008000f00 */
[----:B------:R-:W-:-:S05]  /*06b0*/  IMAD.U32 R5, RZ, RZ, UR5 ;  /* 0x00000005ff057e24 */ /* 0x000fca000f8e00ff */
[----:B------:R0:W-:Y:S04]  /*06c0*/  STG.E.64 desc[UR36][R14.64], R8 ;  /* 0x000000080e007986 */ /* 0x0001e8000c101b24 */
[----:B---3--:R0:W-:Y:S02]  /*06d0*/  STL.128 [R1], R8 ;  /* 0x0000000801007387 */ /* 0x0081e40000100c00 */
[----:B------:R-:W-:-:S07]  /*06e0*/  LEPC R20, `(.L_x_4) ;  /* 0x000000001014794e */ /* 0x000fce0000000000 */
[----:B0-----:R-:W-:Y:S05]  /*06f0*/  CALL.ABS.NOINC R12 ;  /* 0x000000000c007343 */ /* 0x001fea0003c00000 */
.L_x_4:
[----:B------:R-:W0:Y:S01]  /*0700*/  LDC.64 R14, c[0x0][0x390] ;  /* 0x0000e400ff0e7b82 */ /* 0x000e220000000a00 */
[----:B------:R-:W1:Y:S01]  /*0710*/  LDS.64 R8, [R17+-0x8] ;  /* 0xfffff80011087984 */ /* 0x000e620000000a00 */
[----:B------:R-:W2:Y:S03]  /*0720*/  LDCU.64 UR4, c[0x4][0x18] ;  /* 0x01000300ff0477ac */ /* 0x000ea60008000a00 */
[----:B------:R-:W3:Y:S04]  /*0730*/  LDS.64 R10, [R17] ;  /* 0x00000000110a7984 */ /* 0x000ee80000000a00 */
[----:B0-----:R-:W1:Y:S01]  /*0740*/  LDG.E.64 R4, desc[UR36][R14.64] ;  /* 0x000000240e047981 */ /* 0x001e62000c1e1b00 */
[----:B------:R0:W4:Y:S01]  /*0750*/  LDC.64 R12, c[0x4][R18] ;  /* 0x01000000120c7b82 */ /* 0x0001220000000a00 */
[----:B------:R-:W-:Y:S01]  /*0760*/  MOV R6, R2 ;  /* 0x0000000200067202 */ /* 0x000fe20000000f00 */
[----:B------:R-:W-:Y:S01]  /*0770*/  IMAD.MOV.U32 R7, RZ, RZ, R16 ;  /* 0x000000ffff077224 */ /* 0x000fe200078e0010 */
[----:B-1----:R-:W-:Y:S01]  /*0780*/  DADD R8, R8, R4 ;  /* 0x0000000008087229 */ /* 0x002fe20000000004 */
[----:B--2---:R-:W-:-:S02]  /*0790*/  IMAD.U32 R4, RZ, RZ, UR4 ;  /* 0x00000004ff047e24 */ /* 0x004fc4000f8e00ff */
[----:B------:R-:W-:-:S04]  /*07a0*/  IMAD.U32 R5, RZ, RZ, UR5 ;  /* 0x00000005ff057e24 */ /* 0x000fc8000f8e00ff */
[----:B------:R0:W-:Y:S04]  /*07b0*/  STG.E.64 desc[UR36][R14.64], R8 ;  /* 0x000000080e007986 */ /* 0x0001e8000c101b24 */
[----:B---34-:R0:W-:Y:S02]  /*07c0*/  STL.128 [R1], R8 ;  /* 0x0000000801007387 */ /* 0x0181e40000100c00 */
[----:B------:R-:W-:-:S07]  /*07d0*/  LEPC R20, `(.L_x_5) ;  /* 0x000000001014794e */ /* 0x000fce0000000000 */
[----:B0-----:R-:W-:Y:S05]  /*07e0*/  CALL.ABS.NOINC R12 ;  /* 0x000000000c007343 */ /* 0x001fea0003c00000 */
.L_x_5:
[----:B------:R-:W0:Y:S01]  /*07f0*/  LDC.64 R12, c[0x0][0x390] ;  /* 0x0000e400ff0c7b82 */ /* 0x000e220000000a00 */
[----:B------:R-:W1:Y:S01]  /*0800*/  LDS.128 R8, [R17] ;  /* 0x0000000011087984 */ /* 0x000e620000000c00 */
[----:B------:R-:W2:Y:S03]  /*0810*/  LDCU.64 UR4, c[0x4][0x18] ;  /* 0x01000300ff0477ac */ /* 0x000ea60008000a00 */
[----:B0-----:R-:W1:Y:S03]  /*0820*/  LDG.E.64 R4, desc[UR36][R12.64] ;  /* 0x000000240c047981 */ /* 0x001e66000c1e1b00 */
[----:B------:R0:W3:Y:S01]  /*0830*/  LDC.64 R14, c[0x4][R18] ;  /* 0x01000000120e7b82 */ /* 0x0000e20000000a00 */
[----:B------:R-:W-:Y:S02]  /*0840*/  IMAD.MOV.U32 R6, RZ, RZ, R2 ;  /* 0x000000ffff067224 */ /* 0x000fe400078e0002 */
[----:B------:R-:W-:Y:S01]  /*0850*/  IMAD.MOV.U32 R7, RZ, RZ, R16 ;  /* 0x000000ffff077224 */ /* 0x000fe200078e0010 */
[----:B-1----:R-:W-:Y:S01]  /*0860*/  DADD R8, R8, R4 ;  /* 0x0000000008087229 */ /* 0x002fe20000000004 */
[----:B--2---:R-:W-:-:S02]  /*0870*/  IMAD.U32 R4, RZ, RZ, UR4 ;  /* 0x00000004ff047e24 */ /* 0x004fc4000f8e00ff */
[----:B------:R-:W-:-:S04]  /*0880*/  IMAD.U32 R5, RZ, RZ, UR5 ;  /* 0x00000005ff057e24 */ /* 0x000fc8000f8e00ff */
[----:B------:R0:W-:Y:S04]  /*0890*/  STG.E.64 desc[UR36][R12.64], R8 ;  /* 0x000000080c007986 */ /* 0x0001e8000c101b24 */
[----:B---3--:R0:W-:Y:S02]  /*08a0*/  STL.128 [R1], R8 ;  /* 0x0000000801007387 */ /* 0x0081e40000100c00 */
[----:B------:R-:W-:-:S07]  /*08b0*/  LEPC R20, `(.L_x_6) ;  /* 0x000000001014794e */ /* 0x000fce0000000000 */
[----:B0-----:R-:W-:Y:S05]  /*08c0*/  CALL.ABS.NOINC R14 ;  /* 0x000000000e007343 */ /* 0x001fea0003c00000 */
.L_x_6:
[----:B------:R-:W0:Y:S01]  /*08d0*/  LDC.64 R6, c[0x0][0x390] ;  /* 0x0000e400ff067b82 */ /* 0x000e220000000a00 */
[----:B------:R1:W2:Y:S04]  /*08e0*/  LDS.64 R8, [R17+0x8] ;  /* 0x0000080011087984 */ /* 0x0002a80000000a00 */
[----:B0-----:R-:W2:Y:S01]  /*08f0*/  LDG.E.64 R4, desc[UR36][R6.64] ;  /* 0x0000002406047981 */ /* 0x001ea2000c1e1b00 */
[----:B------:R-:W-:Y:S01]  /*0900*/  IADD3 R19, PT, PT, R19, 0x4, RZ ;  /* 0x0000000413137810 */ /* 0x000fe20007ffe0ff */
[----:B-1----:R-:W-:-:S03]  /*0910*/  VIADD R17, R17, 0x20 ;  /* 0x0000002011117836 */ /* 0x002fc60000000000 */
[----:B------:R-:W-:Y:S01]  /*0920*/  ISETP.NE.AND P0, PT, R19, RZ, PT ;  /* 0x000000ff1300720c */ /* 0x000fe20003f05270 */
[----:B--2---:R-:W-:-:S07]  /*0930*/  DADD R8, R8, R4 ;  /* 0x0000000008087229 */ /* 0x004fce0000000004 */
[----:B------:R0:W-:Y:S05]  /*0940*/  STG.E.64 desc[UR36][R6.64], R8 ;  /* 0x0000000806007986 */ /* 0x0001ea000c101b24 */
[----:B------:R-:W-:Y:S05]  /*0950*/  @P0 BRA `(.L_x_7) ;  /* 0xfffffffc00040947 */ /* 0x000fea000383ffff */
[----:B------:R-:W-:Y:S05]  /*0960*/  BSYNC.RECONVERGENT B6 ;  /* 0x0000000000067941 */ /* 0x000fea0003800200 */
.L_x_2:
[----:B------:R-:W-:-:S13]  /*0970*/  ISETP.NE.AND P0, PT, R23, RZ, PT ;  /* 0x000000ff1700720c */ /* 0x000fda0003f05270 */
[----:B------:R-:W-:Y:S05]  /*0980*/  @!P0 EXIT ;  /* 0x000000000000894d */ /* 0x000fea0003800000 */
[----:B0-----:R-:W0:Y:S02]  /*0990*/  LDC.64 R8, c[0x0][0x390] ;  /* 0x0000e400ff087b82 */ /* 0x001e240000000a00 */
[----:B0-----:R-:W5:Y:S06]  /*09a0*/  LDG.E.64 R8, desc[UR36][R8.64] ;  /* 0x0000002408087981 */ /* 0x001f6c000c1e1b00 */
[----:B------:R-:W0:Y:S01]  /*09b0*/  S2UR UR5, SR_CgaCtaId ;  /* 0x00000000000579c3 */ /* 0x000e220000008800 */
[----:B------:R-:W-:Y:S01]  /*09c0*/  UMOV UR4, 0x400 ;  /* 0x0000040000047882 */ /* 0x000fe20000000000 */
[----:B------:R-:W-:Y:S01]  /*09d0*/  IMAD.MOV R23, RZ, RZ, -R23 ;  /* 0x000000ffff177224 */ /* 0x000fe200078e0a17 */
[----:B0-----:R-:W-:-:S06]  /*09e0*/  ULEA UR4, UR5, UR4, 0x18 ;  /* 0x0000000405047291 */ /* 0x001fcc000f8ec0ff */
[----:B------:R-:W-:-:S07]  /*09f0*/  LEA R22, R22, UR4, 0x3 ;  /* 0x0000000416167c11 */ /* 0x000fce000f8e18ff */
.L_x_9:
[----:B0-----:R-:W0:Y:S01]  /*0a00*/  LDS.64 R10, [R22] ;  /* 0x00000000160a7984 */ /* 0x001e220000000a00 */
[----:B------:R-:W-:Y:S01]  /*0a10*/  MOV R0, 0x0 ;  /* 0x0000000000007802 */ /* 0x000fe20000000f00 */
[----:B------:R-:W1:Y:S01]  /*0a20*/  LDCU.64 UR4, c[0x4][0x18] ;  /* 0x01000300ff0477ac */ /* 0x000e620008000a00 */
[----:B------:R-:W-:Y:S01]  /*0a30*/  MOV R6, R2 ;  /* 0x0000000200067202 */ /* 0x000fe20000000f00 */
[----:B------:R-:W-:Y:S01]  /*0a40*/  IMAD.MOV.U32 R7, RZ, RZ, R16 ;  /* 0x000000ffff077224 */ /* 0x000fe200078e0010 */
[----:B------:R2:W3:Y:S01]  /*0a50*/  LDC.64 R12, c[0x4][R0] ;  /* 0x01000000000c7b82 */ /* 0x0004e20000000a00 */
[----:B-1----:R-:W-:Y:S02]  /*0a60*/  IMAD.U32 R4, RZ, RZ, UR4 ;  /* 0x00000004ff047e24 */ /* 0x002fe4000f8e00ff */
[----:B------:R-:W-:Y:S01]  /*0a70*/  IMAD.U32 R5, RZ, RZ, UR5 ;  /* 0x00000005ff057e24 */ /* 0x000fe2000f8e00ff */
[----:B0----5:R2:W-:Y:S06]  /*0a80*/  STL.128 [R1], R8 ;  /* 0x0000000801007387 */ /* 0x0215ec0000100c00 */
[----:B------:R-:W-:-:S07]  /*0a90*/  LEPC R20, `(.L_x_8) ;  /* 0x000000001014794e */ /* 0x000fce0000000000 */
[----:B--23--:R-:W-:Y:S05]  /*0aa0*/  CALL.ABS.NOINC R12 ;  /* 0x000000000c007343 */ /* 0x00cfea0003c00000 */
.L_x_8:
[----:B------:R-:W0:Y:S01]  /*0ab0*/  LDC.64 R6, c[0x0][0x390] ;  /* 0x0000e400ff067b82 */ /* 0x000e220000000a00 */
[----:B------:R1:W2:Y:S04]  /*0ac0*/  LDS.64 R8, [R22] ;  /* 0x0000000016087984 */ /* 0x0002a80000000a00 */
[----:B0-----:R-:W2:Y:S01]  /*0ad0*/  LDG.E.64 R4, desc[UR36][R6.64] ;  /* 0x0000002406047981 */ /* 0x001ea2000c1e1b00 */
[----:B------:R-:W-:Y:S02]  /*0ae0*/  VIADD R23, R23, 0x1 ;  /* 0x0000000117177836 */ /* 0x000fe40000000000 */
[----:B-1----:R-:W-:-:S03]  /*0af0*/  VIADD R22, R22, 0x8 ;  /* 0x0000000816167836 */ /* 0x002fc60000000000 */
[----:B------:R-:W-:Y:S01]  /*0b00*/  ISETP.NE.AND P0, PT, R23, RZ, PT ;  /* 0x000000ff1700720c */ /* 0x000fe20003f05270 */
[----:B--2---:R-:W-:-:S07]  /*0b10*/  DADD R8, R8, R4 ;  /* 0x0000000008087229 */ /* 0x004fce0000000004 */
[----:B------:R0:W-:Y:S05]  /*0b20*/  STG.E.64 desc[UR36][R6.64], R8 ;  /* 0x0000000806007986 */ /* 0x0001ea000c101b24 */
[----:B------:R-:W-:Y:S05]  /*0b30*/  @P0 BRA `(.L_x_9) ;  /* 0xfffffffc00b00947 */ /* 0x000fea000383ffff */
[----:B------:R-:W-:Y:S05]  /*0b40*/  EXIT ;  /* 0x000000000000794d */ /* 0x000fea0003800000 */
.L_x_10:
[----:B------:R-:W-:-:S00]  /*0b50*/  BRA `(.L_x_10) ;  /* 0xfffffffc00fc7947 */ /* 0x000fc0000383ffff */
[----:B------:R-:W-:-:S00]  /*0b60*/  NOP ;  /* 0x0000000000007918 */ /* 0x000fc00000000000 */
        /* <DEDUP_REMOVED lines=9> */
.L_x_11:


//--------------------- .nv.global.init           --------------------------
	.section	.nv.global.init,"aw",@progbits
.nv.global.init:
	.type		$str,@object
	.size		$str,($str$1 - $str)
$str:
        /*0000*/ 	.byte	0x73, 0x6d, 0x65, 0x6d, 0x20, 0x3d, 0x20, 0x25, 0x66, 0x0a, 0x00
	.type		$str$1,@object
	.size		$str$1,($str$2 - $str$1)
$str$1:
        /*000b*/ 	.byte	0x6e, 0x77, 0x61, 0x72, 0x70, 0x73, 0x20, 0x3d, 0x20, 0x25, 0x64, 0x0a, 0x00
	.type		$str$2,@object
	.size		$str$2,(.L_2 - $str$2)
$str$2:
        /*0018*/ 	.byte	0x76, 0x61, 0x6c, 0x75, 0x65, 0x20, 0x3d, 0x20, 0x25, 0x66, 0x2c, 0x20, 0x73, 0x6d, 0x65, 0x6d
        /*0028*/ 	.byte	0x20, 0x3d, 0x20, 0x25, 0x66, 0x0a, 0x00
.L_2:


//--------------------- .nv.shared._Z11dot_productPdiS_ --------------------------
	.section	.nv.shared._Z11dot_productPdiS_,"aw",@nobits
	.sectionflags	@""
	.align	8
.nv.shared._Z11dot_productPdiS_:
	.zero		1280


//--------------------- .nv.shared.reserved.0     --------------------------
	.section	.nv.shared.reserved.0,"aw",@nobits
	.weak		__nv_reservedSMEM_offset_0_alias
	.size		__nv_reservedSMEM_offset_0_alias, 0, 64
	.other		__nv_reservedSMEM_offset_0_alias,@"STO_CUDA_RESERVED_SHARED STV_DEFAULT"
__nv_reservedSMEM_offset_0_alias:
	.zero		0
	.zero		64


//--------------------- .nv.constant0._Z11dot_productPdiS_ --------------------------
	.section	.nv.constant0._Z11dot_productPdiS_,"a",@progbits
	.sectionflags	@""
	.align	4
.nv.constant0._Z11dot_productPdiS_:
	.zero		920


//--------------------- SYMBOLS --------------------------

	.type		.nv.reservedSmem.offset0,@object
	.size		.nv.reservedSmem.offset0,0x4
	.type		.nv.reservedSmem.cap,@object
	.size		.nv.reservedSmem.cap,0x4
	.type		vprintf,@function
